//
// Generated by NVIDIA NVVM Compiler
//
// Compiler Build ID: CL-36424714
// Cuda compilation tools, release 13.0, V13.0.88
// Based on NVVM 20.0.0
//

.version 9.0
.target sm_100
.address_size 64

	// .globl	_Z1fPii

.visible .entry _Z1fPii(
	.param .u64 .ptr .align 1 _Z1fPii_param_0,
	.param .u32 _Z1fPii_param_1
)
{
	.reg .b32 	%r<7>;
	.reg .b64 	%rd<5>;

	ld.param.u64 	%rd1, [_Z1fPii_param_0];
	ld.param.u32 	%r1, [_Z1fPii_param_1];
	cvta.to.global.u64 	%rd2, %rd1;
	mov.u32 	%r2, %tid.x;
	mov.u32 	%r3, %ctaid.x;
	mad.lo.s32 	%r4, %r1, %r2, %r3;
	mov.u32 	%r5, %ntid.x;
	mad.lo.s32 	%r6, %r3, %r5, %r2;
	mul.wide.u32 	%rd3, %r6, 4;
	add.s64 	%rd4, %rd2, %rd3;
	st.global.u32 	[%rd4], %r4;
	ret;

}


// ===== COMPILED SASS (sm_100) =====

	.target	sm_100

	.elftype	@"ET_EXEC"


//--------------------- .note.nv.tkinfo           --------------------------
	.section	.note.nv.tkinfo,"",@"SHT_NOTE"
	.sectionflags	@"SHF_NOTE_NV_TKINFO"
	.tkinfo
        /*0018*/ 	.word	0x00000002
        /*0030*/ 	.string	""
        /*0030*/ 	.string	"ptxas"
        /*0030*/ 	.string	"Cuda compilation tools, release 13.0, V13.0.88"
        /*0030*/ 	.string	"Build cuda_13.0.r13.0/compiler.36424714_0"
        /*0030*/ 	.string	"-arch sm_100 -m 64 "



//--------------------- .note.nv.cuinfo           --------------------------
	.section	.note.nv.cuinfo,"",@"SHT_NOTE"
	.sectionflags	@"SHF_NOTE_NV_CUINFO"
        /*0018*/ 	.short	0x0002
        /*001a*/ 	.short	0x0064
        /*001c*/ 	.short	0x0082
	.zero		2


//--------------------- .nv.info                  --------------------------
	.section	.nv.info,"",@"SHT_CUDA_INFO"
	.align	4


	//----- nvinfo : EIATTR_REGCOUNT
	.align		4
        /*0000*/ 	.byte	0x04, 0x2f
        /*0002*/ 	.short	(.L_1 - .L_0)
	.align		4
.L_0:
        /*0004*/ 	.word	index@(_Z1fPii)
        /*0008*/ 	.word	0x0000000a


	//----- nvinfo : EIATTR_FRAME_SIZE
	.align		4
.L_1:
        /*000c*/ 	.byte	0x04, 0x11
        /*000e*/ 	.short	(.L_3 - .L_2)
	.align		4
.L_2:
        /*0010*/ 	.word	index@(_Z1fPii)
        /*0014*/ 	.word	0x00000000


	//----- nvinfo : EIATTR_MIN_STACK_SIZE
	.align		4
.L_3:
        /*0018*/ 	.byte	0x04, 0x12
        /*001a*/ 	.short	(.L_5 - .L_4)
	.align		4
.L_4:
        /*001c*/ 	.word	index@(_Z1fPii)
        /*0020*/ 	.word	0x00000000
.L_5:


//--------------------- .nv.compat                --------------------------
	.section	.nv.compat,"",@"SHT_CUDA_COMPAT_INFO"
	.align	4
        /*0000*/ 	.byte	0x02, 0x09, 0x00, 0x00, 0x02, 0x02, 0x01, 0x00, 0x02, 0x05, 0x05, 0x00, 0x03, 0x07, 0x01, 0x01
        /*0010*/ 	.byte	0x02, 0x03, 0x00, 0x00, 0x02, 0x06, 0x01, 0x00, 0x04, 0x0b, 0x08, 0x00, 0x09, 0x00, 0x00, 0x00
        /*0020*/ 	.byte	0x00, 0x00, 0x00, 0x00


//--------------------- .nv.info._Z1fPii          --------------------------
	.section	.nv.info._Z1fPii,"",@"SHT_CUDA_INFO"
	.sectionflags	@""
	.align	4


	//----- nvinfo : EIATTR_CUDA_API_VERSION
	.align		4
        /*0000*/ 	.byte	0x04, 0x37
        /*0002*/ 	.short	(.L_7 - .L_6)
.L_6:
        /*0004*/ 	.word	0x00000082


	//----- nvinfo : EIATTR_KPARAM_INFO
	.align		4
.L_7:
        /*0008*/ 	.byte	0x04, 0x17
        /*000a*/ 	.short	(.L_9 - .L_8)
.L_8:
        /*000c*/ 	.word	0x00000000
        /*0010*/ 	.short	0x0001
        /*0012*/ 	.short	0x0008
        /*0014*/ 	.byte	0x00, 0xf0, 0x11, 0x00


	//----- nvinfo : EIATTR_KPARAM_INFO
	.align		4
.L_9:
        /*0018*/ 	.byte	0x04, 0x17
        /*001a*/ 	.short	(.L_11 - .L_10)
.L_10:
        /*001c*/ 	.word	0x00000000
        /*0020*/ 	.short	0x0000
        /*0022*/ 	.short	0x0000
        /*0024*/ 	.byte	0x00, 0xf5, 0x21, 0x00


	//----- nvinfo : EIATTR_SPARSE_MMA_MASK
	.align		4
.L_11:
        /*0028*/ 	.byte	0x03, 0x50
        /*002a*/ 	.short	0x0000


	//----- nvinfo : EIATTR_MAXREG_COUNT
	.align		4
        /*002c*/ 	.byte	0x03, 0x1b
        /*002e*/ 	.short	0x00ff


	//----- nvinfo : EIATTR_MERCURY_ISA_VERSION
	.align		4
        /*0030*/ 	.byte	0x03, 0x5f
        /*0032*/ 	.short	0x0101


	//----- nvinfo : EIATTR_VRC_CTA_INIT_COUNT
	.align		4
        /*0034*/ 	.byte	0x02, 0x4a
	.zero		1
	.zero		1


	//----- nvinfo : EIATTR_EXIT_INSTR_OFFSETS
	.align		4
        /*0038*/ 	.byte	0x04, 0x1c
        /*003a*/ 	.short	(.L_13 - .L_12)


	//   ....[0]....
.L_12:
        /*003c*/ 	.word	0x000000b0


	//----- nvinfo : EIATTR_CBANK_PARAM_SIZE
	.align		4
.L_13:
        /*0040*/ 	.byte	0x03, 0x19
        /*0042*/ 	.short	0x000c


	//----- nvinfo : EIATTR_PARAM_CBANK
	.align		4
        /*0044*/ 	.byte	0x04, 0x0a
        /*0046*/ 	.short	(.L_15 - .L_14)
	.align		4
.L_14:
        /*0048*/ 	.word	index@(.nv.constant0._Z1fPii)
        /*004c*/ 	.short	0x0380
        /*004e*/ 	.short	0x000c


	//----- nvinfo : EIATTR_SW_WAR
	.align		4
.L_15:
        /*0050*/ 	.byte	0x04, 0x36
        /*0052*/ 	.short	(.L_17 - .L_16)
.L_16:
        /*0054*/ 	.word	0x00000008
.L_17:


//--------------------- .nv.callgraph             --------------------------
	.section	.nv.callgraph,"",@"SHT_CUDA_CALLGRAPH"
	.align	4
	.sectionentsize	8
	.align		4
        /*0000*/ 	.word	0x00000000
	.align		4
        /*0004*/ 	.word	0xffffffff
	.align		4
        /*0008*/ 	.word	0x00000000
	.align		4
        /*000c*/ 	.word	0xfffffffe
	.align		4
        /*0010*/ 	.word	0x00000000
	.align		4
        /*0014*/ 	.word	0xfffffffd
	.align		4
        /*0018*/ 	.word	0x00000000
	.align		4
        /*001c*/ 	.word	0xfffffffc


//--------------------- .text._Z1fPii             --------------------------
	.section	.text._Z1fPii,"ax",@progbits
	.align	128
        .global         _Z1fPii
        .type           _Z1fPii,@function
        .size           _Z1fPii,(.L_x_1 - _Z1fPii)
        .other          _Z1fPii,@"STO_CUDA_ENTRY STV_DEFAULT"
_Z1fPii:
.text._Z1fPii:
[----:B------:R-:W-:Y:S01]  /*0000*/  LDC R1, c[0x0][0x37c] ;  /* 0x0000df00ff017b82 */ /* 0x000fe20000000800 */
[----:B------:R-:W0:Y:S07]  /*0010*/  S2R R5, SR_TID.X ;  /* 0x0000000000057919 */ /* 0x000e2e0000002100 */
[----:B------:R-:W0:Y:S01]  /*0020*/  S2UR UR6, SR_CTAID.X ;  /* 0x00000000000679c3 */ /* 0x000e220000002500 */
[----:B------:R-:W1:Y:S07]  /*0030*/  LDCU.64 UR4, c[0x0][0x358] ;  /* 0x00006b00ff0477ac */ /* 0x000e6e0008000a00 */
[----:B------:R-:W0:Y:S08]  /*0040*/  LDC R0, c[0x0][0x360] ;  /* 0x0000d800ff007b82 */ /* 0x000e300000000800 */
[----:B------:R-:W2:Y:S08]  /*0050*/  LDC R4, c[0x0][0x388] ;  /* 0x0000e200ff047b82 */ /* 0x000eb00000000800 */
[----:B------:R-:W3:Y:S01]  /*0060*/  LDC.64 R2, c[0x0][0x380] ;  /* 0x0000e000ff027b82 */ /* 0x000ee20000000a00 */
[----:B0-----:R-:W-:-:S02]  /*0070*/  IMAD R7, R0, UR6, R5 ;  /* 0x0000000600077c24 */ /* 0x001fc4000f8e0205 */
[----:B--2---:R-:W-:Y:S02]  /*0080*/  IMAD R5, R5, R4, UR6 ;  /* 0x0000000605057e24 */ /* 0x004fe4000f8e0204 */
[----:B---3--:R-:W-:-:S05]  /*0090*/  IMAD.WIDE.U32 R2, R7, 0x4, R2 ;  /* 0x0000000407027825 */ /* 0x008fca00078e0002 */
[----:B-1----:R-:W-:Y:S01]  /*00a0*/  STG.E desc[UR4][R2.64], R5 ;  /* 0x0000000502007986 */ /* 0x002fe2000c101904 */
[----:B------:R-:W-:Y:S05]  /*00b0*/  EXIT ;  /* 0x000000000000794d */ /* 0x000fea0003800000 */
.L_x_0:
[----:B------:R-:W-:-:S00]  /*00c0*/  BRA `(.L_x_0) ;  /* 0xfffffffc00fc7947 */ /* 0x000fc0000383ffff */
[----:B------:R-:W-:-:S00]  /*00d0*/  NOP ;  /* 0x0000000000007918 */ /* 0x000fc00000000000 */
        /* <DEDUP_REMOVED lines=10> */
.L_x_1:


//--------------------- .nv.shared.reserved.0     --------------------------
	.section	.nv.shared.reserved.0,"aw",@nobits
	.weak		__nv_reservedSMEM_offset_0_alias
	.size		__nv_reservedSMEM_offset_0_alias, 0, 64
	.other		__nv_reservedSMEM_offset_0_alias,@"STO_CUDA_RESERVED_SHARED STV_DEFAULT"
__nv_reservedSMEM_offset_0_alias:
	.zero		0
	.zero		64


//--------------------- .nv.constant0._Z1fPii     --------------------------
	.section	.nv.constant0._Z1fPii,"a",@progbits
	.sectionflags	@""
	.align	4
.nv.constant0._Z1fPii:
	.zero		908


//--------------------- SYMBOLS --------------------------

	.type		.nv.reservedSmem.offset0,@object
	.size		.nv.reservedSmem.offset0,0x4
